//
// Generated by NVIDIA NVVM Compiler
//
// Compiler Build ID: CL-36424714
// Cuda compilation tools, release 13.0, V13.0.88
// Based on NVVM 20.0.0
//

.version 9.0
.target sm_100
.address_size 64

	// .globl	_Z6MatAddPfS_S_
.extern .shared .align 16 .b8 sdata[];

.visible .entry _Z6MatAddPfS_S_(
	.param .u64 .ptr .align 1 _Z6MatAddPfS_S__param_0,
	.param .u64 .ptr .align 1 _Z6MatAddPfS_S__param_1,
	.param .u64 .ptr .align 1 _Z6MatAddPfS_S__param_2
)
{
	.reg .pred 	%p<2>;
	.reg .b32 	%r<5>;
	.reg .b32 	%f<4>;
	.reg .b64 	%rd<11>;

	ld.param.u64 	%rd1, [_Z6MatAddPfS_S__param_0];
	ld.param.u64 	%rd2, [_Z6MatAddPfS_S__param_1];
	ld.param.u64 	%rd3, [_Z6MatAddPfS_S__param_2];
	mov.u32 	%r2, %tid.x;
	mov.u32 	%r3, %ctaid.x;
	mov.u32 	%r4, %ntid.x;
	mad.lo.s32 	%r1, %r3, %r4, %r2;
	setp.gt.s32 	%p1, %r1, 5;
	@%p1 bra 	$L__BB0_2;
	cvta.to.global.u64 	%rd4, %rd1;
	cvta.to.global.u64 	%rd5, %rd2;
	cvta.to.global.u64 	%rd6, %rd3;
	mul.wide.s32 	%rd7, %r1, 4;
	add.s64 	%rd8, %rd4, %rd7;
	ld.global.f32 	%f1, [%rd8];
	add.s64 	%rd9, %rd5, %rd7;
	ld.global.f32 	%f2, [%rd9];
	mul.f32 	%f3, %f1, %f2;
	add.s64 	%rd10, %rd6, %rd7;
	st.global.f32 	[%rd10], %f3;
$L__BB0_2:
	ret;

}
	// .globl	_Z6reducePfS_i
.visible .entry _Z6reducePfS_i(
	.param .u64 .ptr .align 1 _Z6reducePfS_i_param_0,
	.param .u64 .ptr .align 1 _Z6reducePfS_i_param_1,
	.param .u32 _Z6reducePfS_i_param_2
)
{
	.reg .pred 	%p<6>;
	.reg .b32 	%r<14>;
	.reg .b32 	%f<9>;
	.reg .b64 	%rd<9>;

	ld.param.u64 	%rd1, [_Z6reducePfS_i_param_0];
	ld.param.u64 	%rd2, [_Z6reducePfS_i_param_1];
	ld.param.u32 	%r8, [_Z6reducePfS_i_param_2];
	mov.u32 	%r1, %tid.x;
	mov.u32 	%r2, %ctaid.x;
	mov.u32 	%r13, %ntid.x;
	mad.lo.s32 	%r4, %r2, %r13, %r1;
	setp.ge.u32 	%p1, %r4, %r8;
	mov.f32 	%f8, 0f00000000;
	@%p1 bra 	$L__BB1_2;
	cvta.to.global.u64 	%rd3, %rd1;
	mul.wide.u32 	%rd4, %r4, 4;
	add.s64 	%rd5, %rd3, %rd4;
	ld.global.f32 	%f8, [%rd5];
$L__BB1_2:
	shl.b32 	%r9, %r1, 2;
	mov.u32 	%r10, sdata;
	add.s32 	%r5, %r10, %r9;
	st.shared.f32 	[%r5], %f8;
	bar.sync 	0;
	setp.lt.u32 	%p2, %r13, 2;
	@%p2 bra 	$L__BB1_6;
$L__BB1_3:
	shr.u32 	%r7, %r13, 1;
	setp.ge.u32 	%p3, %r1, %r7;
	@%p3 bra 	$L__BB1_5;
	shl.b32 	%r11, %r7, 2;
	add.s32 	%r12, %r5, %r11;
	ld.shared.f32 	%f4, [%r12];
	ld.shared.f32 	%f5, [%r5];
	add.f32 	%f6, %f4, %f5;
	st.shared.f32 	[%r5], %f6;
$L__BB1_5:
	bar.sync 	0;
	setp.gt.u32 	%p4, %r13, 3;
	mov.u32 	%r13, %r7;
	@%p4 bra 	$L__BB1_3;
$L__BB1_6:
	setp.ne.s32 	%p5, %r1, 0;
	@%p5 bra 	$L__BB1_8;
	ld.shared.f32 	%f7, [sdata];
	cvta.to.global.u64 	%rd6, %rd2;
	mul.wide.u32 	%rd7, %r2, 4;
	add.s64 	%rd8, %rd6, %rd7;
	st.global.f32 	[%rd8], %f7;
$L__BB1_8:
	ret;

}


// ===== COMPILED SASS (sm_100) =====

	.target	sm_100

	.elftype	@"ET_EXEC"


//--------------------- .note.nv.tkinfo           --------------------------
	.section	.note.nv.tkinfo,"",@"SHT_NOTE"
	.sectionflags	@"SHF_NOTE_NV_TKINFO"
	.tkinfo
        /*0018*/ 	.word	0x00000002
        /*0030*/ 	.string	""
        /*0030*/ 	.string	"ptxas"
        /*0030*/ 	.string	"Cuda compilation tools, release 13.0, V13.0.88"
        /*0030*/ 	.string	"Build cuda_13.0.r13.0/compiler.36424714_0"
        /*0030*/ 	.string	"-arch sm_100 -m 64 "



//--------------------- .note.nv.cuinfo           --------------------------
	.section	.note.nv.cuinfo,"",@"SHT_NOTE"
	.sectionflags	@"SHF_NOTE_NV_CUINFO"
        /*0018*/ 	.short	0x0002
        /*001a*/ 	.short	0x0064
        /*001c*/ 	.short	0x0082
	.zero		2


//--------------------- .nv.info                  --------------------------
	.section	.nv.info,"",@"SHT_CUDA_INFO"
	.align	4


	//----- nvinfo : EIATTR_REGCOUNT
	.align		4
        /*0000*/ 	.byte	0x04, 0x2f
        /*0002*/ 	.short	(.L_1 - .L_0)
	.align		4
.L_0:
        /*0004*/ 	.word	index@(_Z6MatAddPfS_S_)
        /*0008*/ 	.word	0x0000000c


	//----- nvinfo : EIATTR_FRAME_SIZE
	.align		4
.L_1:
        /*000c*/ 	.byte	0x04, 0x11
        /*000e*/ 	.short	(.L_3 - .L_2)
	.align		4
.L_2:
        /*0010*/ 	.word	index@(_Z6MatAddPfS_S_)
        /*0014*/ 	.word	0x00000000


	//----- nvinfo : EIATTR_REGCOUNT
	.align		4
.L_3:
        /*0018*/ 	.byte	0x04, 0x2f
        /*001a*/ 	.short	(.L_5 - .L_4)
	.align		4
.L_4:
        /*001c*/ 	.word	index@(_Z6reducePfS_i)
        /*0020*/ 	.word	0x0000000b


	//----- nvinfo : EIATTR_FRAME_SIZE
	.align		4
.L_5:
        /*0024*/ 	.byte	0x04, 0x11
        /*0026*/ 	.short	(.L_7 - .L_6)
	.align		4
.L_6:
        /*0028*/ 	.word	index@(_Z6reducePfS_i)
        /*002c*/ 	.word	0x00000000


	//----- nvinfo : EIATTR_MIN_STACK_SIZE
	.align		4
.L_7:
        /*0030*/ 	.byte	0x04, 0x12
        /*0032*/ 	.short	(.L_9 - .L_8)
	.align		4
.L_8:
        /*0034*/ 	.word	index@(_Z6reducePfS_i)
        /*0038*/ 	.word	0x00000000


	//----- nvinfo : EIATTR_MIN_STACK_SIZE
	.align		4
.L_9:
        /*003c*/ 	.byte	0x04, 0x12
        /*003e*/ 	.short	(.L_11 - .L_10)
	.align		4
.L_10:
        /*0040*/ 	.word	index@(_Z6MatAddPfS_S_)
        /*0044*/ 	.word	0x00000000
.L_11:


//--------------------- .nv.compat                --------------------------
	.section	.nv.compat,"",@"SHT_CUDA_COMPAT_INFO"
	.align	4
        /*0000*/ 	.byte	0x02, 0x09, 0x00, 0x00, 0x02, 0x02, 0x01, 0x00, 0x02, 0x05, 0x05, 0x00, 0x03, 0x07, 0x01, 0x01
        /*0010*/ 	.byte	0x02, 0x03, 0x00, 0x00, 0x02, 0x06, 0x01, 0x00, 0x04, 0x0b, 0x08, 0x00, 0x09, 0x00, 0x00, 0x00
        /*0020*/ 	.byte	0x00, 0x00, 0x00, 0x00


//--------------------- .nv.info._Z6reducePfS_i   --------------------------
	.section	.nv.info._Z6reducePfS_i,"",@"SHT_CUDA_INFO"
	.sectionflags	@""
	.align	4


	//----- nvinfo : EIATTR_CUDA_API_VERSION
	.align		4
        /*0000*/ 	.byte	0x04, 0x37
        /*0002*/ 	.short	(.L_13 - .L_12)
.L_12:
        /*0004*/ 	.word	0x00000082


	//----- nvinfo : EIATTR_KPARAM_INFO
	.align		4
.L_13:
        /*0008*/ 	.byte	0x04, 0x17
        /*000a*/ 	.short	(.L_15 - .L_14)
.L_14:
        /*000c*/ 	.word	0x00000000
        /*0010*/ 	.short	0x0002
        /*0012*/ 	.short	0x0010
        /*0014*/ 	.byte	0x00, 0xf0, 0x11, 0x00


	//----- nvinfo : EIATTR_KPARAM_INFO
	.align		4
.L_15:
        /*0018*/ 	.byte	0x04, 0x17
        /*001a*/ 	.short	(.L_17 - .L_16)
.L_16:
        /*001c*/ 	.word	0x00000000
        /*0020*/ 	.short	0x0001
        /*0022*/ 	.short	0x0008
        /*0024*/ 	.byte	0x00, 0xf5, 0x21, 0x00


	//----- nvinfo : EIATTR_KPARAM_INFO
	.align		4
.L_17:
        /*0028*/ 	.byte	0x04, 0x17
        /*002a*/ 	.short	(.L_19 - .L_18)
.L_18:
        /*002c*/ 	.word	0x00000000
        /*0030*/ 	.short	0x0000
        /*0032*/ 	.short	0x0000
        /*0034*/ 	.byte	0x00, 0xf5, 0x21, 0x00


	//----- nvinfo : EIATTR_SPARSE_MMA_MASK
	.align		4
.L_19:
        /*0038*/ 	.byte	0x03, 0x50
        /*003a*/ 	.short	0x0000


	//----- nvinfo : EIATTR_MAXREG_COUNT
	.align		4
        /*003c*/ 	.byte	0x03, 0x1b
        /*003e*/ 	.short	0x00ff


	//----- nvinfo : EIATTR_NUM_BARRIERS
	.align		4
        /*0040*/ 	.byte	0x02, 0x4c
        /*0042*/ 	.byte	0x01
	.zero		1


	//----- nvinfo : EIATTR_MERCURY_ISA_VERSION
	.align		4
        /*0044*/ 	.byte	0x03, 0x5f
        /*0046*/ 	.short	0x0101


	//----- nvinfo : EIATTR_VRC_CTA_INIT_COUNT
	.align		4
        /*0048*/ 	.byte	0x02, 0x4a
	.zero		1
	.zero		1


	//----- nvinfo : EIATTR_EXIT_INSTR_OFFSETS
	.align		4
        /*004c*/ 	.byte	0x04, 0x1c
        /*004e*/ 	.short	(.L_21 - .L_20)


	//   ....[0]....
.L_20:
        /*0050*/ 	.word	0x00000210


	//   ....[1]....
        /*0054*/ 	.word	0x00000290


	//----- nvinfo : EIATTR_CBANK_PARAM_SIZE
	.align		4
.L_21:
        /*0058*/ 	.byte	0x03, 0x19
        /*005a*/ 	.short	0x0014


	//----- nvinfo : EIATTR_PARAM_CBANK
	.align		4
        /*005c*/ 	.byte	0x04, 0x0a
        /*005e*/ 	.short	(.L_23 - .L_22)
	.align		4
.L_22:
        /*0060*/ 	.word	index@(.nv.constant0._Z6reducePfS_i)
        /*0064*/ 	.short	0x0380
        /*0066*/ 	.short	0x0014


	//----- nvinfo : EIATTR_SW_WAR
	.align		4
.L_23:
        /*0068*/ 	.byte	0x04, 0x36
        /*006a*/ 	.short	(.L_25 - .L_24)
.L_24:
        /*006c*/ 	.word	0x00000008
.L_25:


//--------------------- .nv.info._Z6MatAddPfS_S_  --------------------------
	.section	.nv.info._Z6MatAddPfS_S_,"",@"SHT_CUDA_INFO"
	.sectionflags	@""
	.align	4


	//----- nvinfo : EIATTR_CUDA_API_VERSION
	.align		4
        /*0000*/ 	.byte	0x04, 0x37
        /*0002*/ 	.short	(.L_27 - .L_26)
.L_26:
        /*0004*/ 	.word	0x00000082


	//----- nvinfo : EIATTR_KPARAM_INFO
	.align		4
.L_27:
        /*0008*/ 	.byte	0x04, 0x17
        /*000a*/ 	.short	(.L_29 - .L_28)
.L_28:
        /*000c*/ 	.word	0x00000000
        /*0010*/ 	.short	0x0002
        /*0012*/ 	.short	0x0010
        /*0014*/ 	.byte	0x00, 0xf5, 0x21, 0x00


	//----- nvinfo : EIATTR_KPARAM_INFO
	.align		4
.L_29:
        /*0018*/ 	.byte	0x04, 0x17
        /*001a*/ 	.short	(.L_31 - .L_30)
.L_30:
        /*001c*/ 	.word	0x00000000
        /*0020*/ 	.short	0x0001
        /*0022*/ 	.short	0x0008
        /*0024*/ 	.byte	0x00, 0xf5, 0x21, 0x00


	//----- nvinfo : EIATTR_KPARAM_INFO
	.align		4
.L_31:
        /*0028*/ 	.byte	0x04, 0x17
        /*002a*/ 	.short	(.L_33 - .L_32)
.L_32:
        /*002c*/ 	.word	0x00000000
        /*0030*/ 	.short	0x0000
        /*0032*/ 	.short	0x0000
        /*0034*/ 	.byte	0x00, 0xf5, 0x21, 0x00


	//----- nvinfo : EIATTR_SPARSE_MMA_MASK
	.align		4
.L_33:
        /*0038*/ 	.byte	0x03, 0x50
        /*003a*/ 	.short	0x0000


	//----- nvinfo : EIATTR_MAXREG_COUNT
	.align		4
        /*003c*/ 	.byte	0x03, 0x1b
        /*003e*/ 	.short	0x00ff


	//----- nvinfo : EIATTR_MERCURY_ISA_VERSION
	.align		4
        /*0040*/ 	.byte	0x03, 0x5f
        /*0042*/ 	.short	0x0101


	//----- nvinfo : EIATTR_VRC_CTA_INIT_COUNT
	.align		4
        /*0044*/ 	.byte	0x02, 0x4a
	.zero		1
	.zero		1


	//----- nvinfo : EIATTR_EXIT_INSTR_OFFSETS
	.align		4
        /*0048*/ 	.byte	0x04, 0x1c
        /*004a*/ 	.short	(.L_35 - .L_34)


	//   ....[0]....
.L_34:
        /*004c*/ 	.word	0x00000060


	//   ....[1]....
        /*0050*/ 	.word	0x00000120


	//----- nvinfo : EIATTR_CBANK_PARAM_SIZE
	.align		4
.L_35:
        /*0054*/ 	.byte	0x03, 0x19
        /*0056*/ 	.short	0x0018


	//----- nvinfo : EIATTR_PARAM_CBANK
	.align		4
        /*0058*/ 	.byte	0x04, 0x0a
        /*005a*/ 	.short	(.L_37 - .L_36)
	.align		4
.L_36:
        /*005c*/ 	.word	index@(.nv.constant0._Z6MatAddPfS_S_)
        /*0060*/ 	.short	0x0380
        /*0062*/ 	.short	0x0018


	//----- nvinfo : EIATTR_SW_WAR
	.align		4
.L_37:
        /*0064*/ 	.byte	0x04, 0x36
        /*0066*/ 	.short	(.L_39 - .L_38)
.L_38:
        /*0068*/ 	.word	0x00000008
.L_39:


//--------------------- .nv.callgraph             --------------------------
	.section	.nv.callgraph,"",@"SHT_CUDA_CALLGRAPH"
	.align	4
	.sectionentsize	8
	.align		4
        /*0000*/ 	.word	0x00000000
	.align		4
        /*0004*/ 	.word	0xffffffff
	.align		4
        /*0008*/ 	.word	0x00000000
	.align		4
        /*000c*/ 	.word	0xfffffffe
	.align		4
        /*0010*/ 	.word	0x00000000
	.align		4
        /*0014*/ 	.word	0xfffffffd
	.align		4
        /*0018*/ 	.word	0x00000000
	.align		4
        /*001c*/ 	.word	0xfffffffc


//--------------------- .text._Z6reducePfS_i      --------------------------
	.section	.text._Z6reducePfS_i,"ax",@progbits
	.align	128
        .global         _Z6reducePfS_i
        .type           _Z6reducePfS_i,@function
        .size           _Z6reducePfS_i,(.L_x_4 - _Z6reducePfS_i)
        .other          _Z6reducePfS_i,@"STO_CUDA_ENTRY STV_DEFAULT"
_Z6reducePfS_i:
.text._Z6reducePfS_i:
[----:B------:R-:W-:Y:S01]  /*0000*/  LDC R1, c[0x0][0x37c] ;  /* 0x0000df00ff017b82 */ /* 0x000fe20000000800 */
[----:B------:R-:W0:Y:S01]  /*0010*/  S2R R6, SR_TID.X ;  /* 0x0000000000067919 */ /* 0x000e220000002100 */
[----:B------:R-:W0:Y:S01]  /*0020*/  LDCU UR8, c[0x0][0x360] ;  /* 0x00006c00ff0877ac */ /* 0x000e220008000800 */
[----:B------:R-:W-:Y:S01]  /*0030*/  IMAD.MOV.U32 R4, RZ, RZ, RZ ;  /* 0x000000ffff047224 */ /* 0x000fe200078e00ff */
[----:B------:R-:W0:Y:S01]  /*0040*/  S2R R7, SR_CTAID.X ;  /* 0x0000000000077919 */ /* 0x000e220000002500 */
[----:B------:R-:W1:Y:S01]  /*0050*/  LDCU UR4, c[0x0][0x390] ;  /* 0x00007200ff0477ac */ /* 0x000e620008000800 */
[----:B------:R-:W2:Y:S01]  /*0060*/  LDCU.64 UR6, c[0x0][0x358] ;  /* 0x00006b00ff0677ac */ /* 0x000ea20008000a00 */
[----:B0-----:R-:W-:-:S05]  /*0070*/  IMAD R5, R7, UR8, R6 ;  /* 0x0000000807057c24 */ /* 0x001fca000f8e0206 */
[----:B-1----:R-:W-:-:S13]  /*0080*/  ISETP.GE.U32.AND P0, PT, R5, UR4, PT ;  /* 0x0000000405007c0c */ /* 0x002fda000bf06070 */
[----:B------:R-:W0:Y:S02]  /*0090*/  @!P0 LDC.64 R2, c[0x0][0x380] ;  /* 0x0000e000ff028b82 */ /* 0x000e240000000a00 */
[----:B0-----:R-:W-:-:S05]  /*00a0*/  @!P0 IMAD.WIDE.U32 R2, R5, 0x4, R2 ;  /* 0x0000000405028825 */ /* 0x001fca00078e0002 */
[----:B--2---:R-:W2:Y:S01]  /*00b0*/  @!P0 LDG.E R4, desc[UR6][R2.64] ;  /* 0x0000000602048981 */ /* 0x004ea2000c1e1900 */
[----:B------:R-:W0:Y:S01]  /*00c0*/  S2UR UR5, SR_CgaCtaId ;  /* 0x00000000000579c3 */ /* 0x000e220000008800 */
[----:B------:R-:W-:Y:S01]  /*00d0*/  IMAD.U32 R0, RZ, RZ, UR8 ;  /* 0x00000008ff007e24 */ /* 0x000fe2000f8e00ff */
[----:B------:R-:W-:Y:S01]  /*00e0*/  UMOV UR4, 0x400 ;  /* 0x0000040000047882 */ /* 0x000fe20000000000 */
[----:B------:R-:W-:-:S03]  /*00f0*/  ISETP.NE.AND P0, PT, R6, RZ, PT ;  /* 0x000000ff0600720c */ /* 0x000fc60003f05270 */
[----:B------:R-:W-:Y:S01]  /*0100*/  ISETP.GE.U32.AND P1, PT, R0, 0x2, PT ;  /* 0x000000020000780c */ /* 0x000fe20003f26070 */
[----:B0-----:R-:W-:-:S06]  /*0110*/  ULEA UR4, UR5, UR4, 0x18 ;  /* 0x0000000405047291 */ /* 0x001fcc000f8ec0ff */
[----:B------:R-:W-:-:S05]  /*0120*/  LEA R5, R6, UR4, 0x2 ;  /* 0x0000000406057c11 */ /* 0x000fca000f8e10ff */
[----:B--2---:R0:W-:Y:S01]  /*0130*/  STS [R5], R4 ;  /* 0x0000000405007388 */ /* 0x0041e20000000800 */
[----:B------:R-:W-:Y:S06]  /*0140*/  BAR.SYNC.DEFER_BLOCKING 0x0 ;  /* 0x0000000000007b1d */ /* 0x000fec0000010000 */
[----:B------:R-:W-:Y:S05]  /*0150*/  @!P1 BRA `(.L_x_0) ;  /* 0x00000000002c9947 */ /* 0x000fea0003800000 */
.L_x_1:
[----:B------:R-:W-:-:S04]  /*0160*/  SHF.R.U32.HI R8, RZ, 0x1, R0 ;  /* 0x00000001ff087819 */ /* 0x000fc80000011600 */
[----:B------:R-:W-:-:S13]  /*0170*/  ISETP.GE.U32.AND P1, PT, R6, R8, PT ;  /* 0x000000080600720c */ /* 0x000fda0003f26070 */
[----:B------:R-:W-:Y:S01]  /*0180*/  @!P1 LEA R2, R8, R5, 0x2 ;  /* 0x0000000508029211 */ /* 0x000fe200078e10ff */
[----:B------:R-:W-:Y:S05]  /*0190*/  @!P1 LDS R3, [R5] ;  /* 0x0000000005039984 */ /* 0x000fea0000000800 */
[----:B------:R-:W0:Y:S02]  /*01a0*/  @!P1 LDS R2, [R2] ;  /* 0x0000000002029984 */ /* 0x000e240000000800 */
[----:B0-----:R-:W-:-:S05]  /*01b0*/  @!P1 FADD R4, R2, R3 ;  /* 0x0000000302049221 */ /* 0x001fca0000000000 */
[----:B------:R1:W-:Y:S01]  /*01c0*/  @!P1 STS [R5], R4 ;  /* 0x0000000405009388 */ /* 0x0003e20000000800 */
[----:B------:R-:W-:Y:S01]  /*01d0*/  BAR.SYNC.DEFER_BLOCKING 0x0 ;  /* 0x0000000000007b1d */ /* 0x000fe20000010000 */
[----:B------:R-:W-:Y:S01]  /*01e0*/  ISETP.GT.U32.AND P1, PT, R0, 0x3, PT ;  /* 0x000000030000780c */ /* 0x000fe20003f24070 */
[----:B------:R-:W-:-:S12]  /*01f0*/  IMAD.MOV.U32 R0, RZ, RZ, R8 ;  /* 0x000000ffff007224 */ /* 0x000fd800078e0008 */
[----:B-1----:R-:W-:Y:S05]  /*0200*/  @P1 BRA `(.L_x_1) ;  /* 0xfffffffc00d41947 */ /* 0x002fea000383ffff */
.L_x_0:
[----:B------:R-:W-:Y:S05]  /*0210*/  @P0 EXIT ;  /* 0x000000000000094d */ /* 0x000fea0003800000 */
[----:B------:R-:W1:Y:S01]  /*0220*/  S2UR UR5, SR_CgaCtaId ;  /* 0x00000000000579c3 */ /* 0x000e620000008800 */
[----:B------:R-:W-:-:S07]  /*0230*/  UMOV UR4, 0x400 ;  /* 0x0000040000047882 */ /* 0x000fce0000000000 */
[----:B------:R-:W2:Y:S01]  /*0240*/  LDC.64 R2, c[0x0][0x388] ;  /* 0x0000e200ff027b82 */ /* 0x000ea20000000a00 */
[----:B-1----:R-:W-:Y:S01]  /*0250*/  ULEA UR4, UR5, UR4, 0x18 ;  /* 0x0000000405047291 */ /* 0x002fe2000f8ec0ff */
[----:B--2---:R-:W-:-:S08]  /*0260*/  IMAD.WIDE.U32 R2, R7, 0x4, R2 ;  /* 0x0000000407027825 */ /* 0x004fd000078e0002 */
[----:B0-----:R-:W0:Y:S04]  /*0270*/  LDS R5, [UR4] ;  /* 0x00000004ff057984 */ /* 0x001e280008000800 */
[----:B0-----:R-:W-:Y:S01]  /*0280*/  STG.E desc[UR6][R2.64], R5 ;  /* 0x0000000502007986 */ /* 0x001fe2000c101906 */
[----:B------:R-:W-:Y:S05]  /*0290*/  EXIT ;  /* 0x000000000000794d */ /* 0x000fea0003800000 */
.L_x_2:
[----:B------:R-:W-:-:S00]  /*02a0*/  BRA `(.L_x_2) ;  /* 0xfffffffc00fc7947 */ /* 0x000fc0000383ffff */
[----:B------:R-:W-:-:S00]  /*02b0*/  NOP ;  /* 0x0000000000007918 */ /* 0x000fc00000000000 */
        /* <DEDUP_REMOVED lines=12> */
.L_x_4:


//--------------------- .text._Z6MatAddPfS_S_     --------------------------
	.section	.text._Z6MatAddPfS_S_,"ax",@progbits
	.align	128
        .global         _Z6MatAddPfS_S_
        .type           _Z6MatAddPfS_S_,@function
        .size           _Z6MatAddPfS_S_,(.L_x_5 - _Z6MatAddPfS_S_)
        .other          _Z6MatAddPfS_S_,@"STO_CUDA_ENTRY STV_DEFAULT"
_Z6MatAddPfS_S_:
.text._Z6MatAddPfS_S_:
[----:B------:R-:W-:Y:S01]  /*0000*/  LDC R1, c[0x0][0x37c] ;  /* 0x0000df00ff017b82 */ /* 0x000fe20000000800 */
[----:B------:R-:W0:Y:S07]  /*0010*/  S2R R9, SR_TID.X ;  /* 0x0000000000097919 */ /* 0x000e2e0000002100 */
[----:B------:R-:W0:Y:S08]  /*0020*/  S2UR UR4, SR_CTAID.X ;  /* 0x00000000000479c3 */ /* 0x000e300000002500 */
[----:B------:R-:W0:Y:S02]  /*0030*/  LDC R0, c[0x0][0x360] ;  /* 0x0000d800ff007b82 */ /* 0x000e240000000800 */
[----:B0-----:R-:W-:-:S05]  /*0040*/  IMAD R9, R0, UR4, R9 ;  /* 0x0000000400097c24 */ /* 0x001fca000f8e0209 */
[----:B------:R-:W-:-:S13]  /*0050*/  ISETP.GT.AND P0, PT, R9, 0x5, PT ;  /* 0x000000050900780c */ /* 0x000fda0003f04270 */
[----:B------:R-:W-:Y:S05]  /*0060*/  @P0 EXIT ;  /* 0x000000000000094d */ /* 0x000fea0003800000 */
[----:B------:R-:W0:Y:S01]  /*0070*/  LDC.64 R2, c[0x0][0x380] ;  /* 0x0000e000ff027b82 */ /* 0x000e220000000a00 */
[----:B------:R-:W1:Y:S07]  /*0080*/  LDCU.64 UR4, c[0x0][0x358] ;  /* 0x00006b00ff0477ac */ /* 0x000e6e0008000a00 */
[----:B------:R-:W2:Y:S08]  /*0090*/  LDC.64 R4, c[0x0][0x388] ;  /* 0x0000e200ff047b82 */ /* 0x000eb00000000a00 */
[----:B------:R-:W3:Y:S01]  /*00a0*/  LDC.64 R6, c[0x0][0x390] ;  /* 0x0000e400ff067b82 */ /* 0x000ee20000000a00 */
[----:B0-----:R-:W-:-:S06]  /*00b0*/  IMAD.WIDE R2, R9, 0x4, R2 ;  /* 0x0000000409027825 */ /* 0x001fcc00078e0202 */
[----:B-1----:R-:W4:Y:S01]  /*00c0*/  LDG.E R2, desc[UR4][R2.64] ;  /* 0x0000000402027981 */ /* 0x002f22000c1e1900 */
[----:B--2---:R-:W-:-:S06]  /*00d0*/  IMAD.WIDE R4, R9, 0x4, R4 ;  /* 0x0000000409047825 */ /* 0x004fcc00078e0204 */
[----:B------:R-:W4:Y:S01]  /*00e0*/  LDG.E R5, desc[UR4][R4.64] ;  /* 0x0000000404057981 */ /* 0x000f22000c1e1900 */
[----:B---3--:R-:W-:-:S04]  /*00f0*/  IMAD.WIDE R6, R9, 0x4, R6 ;  /* 0x0000000409067825 */ /* 0x008fc800078e0206 */
[----:B----4-:R-:W-:-:S05]  /*0100*/  FMUL R9, R2, R5 ;  /* 0x0000000502097220 */ /* 0x010fca0000400000 */
[----:B------:R-:W-:Y:S01]  /*0110*/  STG.E desc[UR4][R6.64], R9 ;  /* 0x0000000906007986 */ /* 0x000fe2000c101904 */
[----:B------:R-:W-:Y:S05]  /*0120*/  EXIT ;  /* 0x000000000000794d */ /* 0x000fea0003800000 */
.L_x_3:
        /* <DEDUP_REMOVED lines=13> */
.L_x_5:


//--------------------- .nv.shared._Z6reducePfS_i --------------------------
	.section	.nv.shared._Z6reducePfS_i,"aw",@nobits
	.sectionflags	@""
	.align	16
	.zero		1024


//--------------------- .nv.shared.reserved.0     --------------------------
	.section	.nv.shared.reserved.0,"aw",@nobits
	.weak		__nv_reservedSMEM_offset_0_alias
	.size		__nv_reservedSMEM_offset_0_alias, 0, 64
	.other		__nv_reservedSMEM_offset_0_alias,@"STO_CUDA_RESERVED_SHARED STV_DEFAULT"
__nv_reservedSMEM_offset_0_alias:
	.zero		0
	.zero		64


//--------------------- .nv.shared._Z6MatAddPfS_S_ --------------------------
	.section	.nv.shared._Z6MatAddPfS_S_,"aw",@nobits
	.sectionflags	@""
	.align	16
	.zero		1024


//--------------------- .nv.constant0._Z6reducePfS_i --------------------------
	.section	.nv.constant0._Z6reducePfS_i,"a",@progbits
	.sectionflags	@""
	.align	4
.nv.constant0._Z6reducePfS_i:
	.zero		916


//--------------------- .nv.constant0._Z6MatAddPfS_S_ --------------------------
	.section	.nv.constant0._Z6MatAddPfS_S_,"a",@progbits
	.sectionflags	@""
	.align	4
.nv.constant0._Z6MatAddPfS_S_:
	.zero		920


//--------------------- SYMBOLS --------------------------

	.type		.nv.reservedSmem.offset0,@object
	.size		.nv.reservedSmem.offset0,0x4
	.type		.nv.reservedSmem.cap,@object
	.size		.nv.reservedSmem.cap,0x4
